//
// Generated by NVIDIA NVVM Compiler
//
// Compiler Build ID: CL-36424714
// Cuda compilation tools, release 13.0, V13.0.88
// Based on NVVM 20.0.0
//

.version 9.0
.target sm_100
.address_size 64

	// .globl	_Z9correlatePfS_P6float2S1_

.visible .entry _Z9correlatePfS_P6float2S1_(
	.param .u64 .ptr .align 1 _Z9correlatePfS_P6float2S1__param_0,
	.param .u64 .ptr .align 1 _Z9correlatePfS_P6float2S1__param_1,
	.param .u64 .ptr .align 1 _Z9correlatePfS_P6float2S1__param_2,
	.param .u64 .ptr .align 1 _Z9correlatePfS_P6float2S1__param_3
)
{
	.reg .pred 	%p<5>;
	.reg .b32 	%r<22>;
	.reg .b32 	%f<100>;
	.reg .b64 	%rd<20>;

	ld.param.u64 	%rd5, [_Z9correlatePfS_P6float2S1__param_0];
	ld.param.u64 	%rd6, [_Z9correlatePfS_P6float2S1__param_1];
	ld.param.u64 	%rd7, [_Z9correlatePfS_P6float2S1__param_2];
	ld.param.u64 	%rd8, [_Z9correlatePfS_P6float2S1__param_3];
	cvta.to.global.u64 	%rd1, %rd8;
	cvta.to.global.u64 	%rd2, %rd7;
	mov.u32 	%r10, %tid.x;
	mov.u32 	%r11, %ctaid.x;
	mov.u32 	%r12, %ntid.x;
	mad.lo.s32 	%r1, %r11, %r12, %r10;
	setp.gt.s32 	%p1, %r1, 512;
	@%p1 bra 	$L__BB0_7;
	sub.s32 	%r13, 10018889, %r1;
	mul.hi.u32 	%r14, %r13, -8372255;
	shr.u32 	%r15, %r14, 9;
	and.b32  	%r2, %r15, 3;
	setp.eq.s32 	%p2, %r2, 2;
	mov.f32 	%f96, 0f00000000;
	mov.u32 	%r20, %r1;
	mov.f32 	%f97, %f96;
	@%p2 bra 	$L__BB0_4;
	mov.b32 	%r19, 0;
	mov.f32 	%f96, 0f00000000;
	mov.u32 	%r20, %r1;
$L__BB0_3:
	.pragma "nounroll";
	mul.wide.s32 	%rd9, %r20, 8;
	add.s64 	%rd10, %rd2, %rd9;
	ld.global.v2.f32 	{%f13, %f14}, [%rd10];
	mul.f32 	%f15, %f13, 0f3A800000;
	mul.f32 	%f16, %f14, 0f3A800000;
	st.global.v2.f32 	[%rd10], {%f15, %f16};
	add.s64 	%rd11, %rd1, %rd9;
	ld.global.v2.f32 	{%f17, %f18}, [%rd11];
	mul.f32 	%f19, %f17, 0f3A800000;
	mul.f32 	%f20, %f18, 0f3A800000;
	st.global.v2.f32 	[%rd11], {%f19, %f20};
	ld.global.v2.f32 	{%f21, %f22}, [%rd10];
	mul.f32 	%f23, %f22, %f20;
	fma.rn.f32 	%f24, %f21, %f19, %f23;
	mul.f32 	%f25, %f22, %f19;
	mul.f32 	%f26, %f21, %f20;
	sub.f32 	%f27, %f25, %f26;
	add.f32 	%f97, %f97, %f24;
	add.f32 	%f96, %f96, %f27;
	add.s32 	%r20, %r20, 513;
	add.s32 	%r19, %r19, 1;
	xor.b32  	%r17, %r2, %r19;
	setp.ne.s32 	%p3, %r17, 2;
	@%p3 bra 	$L__BB0_3;
$L__BB0_4:
	add.s64 	%rd3, %rd2, 8208;
	add.s64 	%rd4, %rd1, 8208;
$L__BB0_5:
	mul.wide.s32 	%rd12, %r20, 8;
	add.s64 	%rd13, %rd3, %rd12;
	add.s64 	%rd14, %rd4, %rd12;
	ld.global.v2.f32 	{%f28, %f29}, [%rd13+-8208];
	mul.f32 	%f30, %f28, 0f3A800000;
	mul.f32 	%f31, %f29, 0f3A800000;
	st.global.v2.f32 	[%rd13+-8208], {%f30, %f31};
	ld.global.v2.f32 	{%f32, %f33}, [%rd14+-8208];
	mul.f32 	%f34, %f32, 0f3A800000;
	mul.f32 	%f35, %f33, 0f3A800000;
	st.global.v2.f32 	[%rd14+-8208], {%f34, %f35};
	ld.global.v2.f32 	{%f36, %f37}, [%rd13+-8208];
	mul.f32 	%f38, %f37, %f35;
	fma.rn.f32 	%f39, %f36, %f34, %f38;
	mul.f32 	%f40, %f37, %f34;
	mul.f32 	%f41, %f36, %f35;
	sub.f32 	%f42, %f40, %f41;
	add.f32 	%f43, %f97, %f39;
	add.f32 	%f44, %f96, %f42;
	ld.global.f32 	%f45, [%rd13+-4104];
	mul.f32 	%f46, %f45, 0f3A800000;
	st.global.f32 	[%rd13+-4104], %f46;
	ld.global.f32 	%f47, [%rd13+-4100];
	mul.f32 	%f48, %f47, 0f3A800000;
	st.global.f32 	[%rd13+-4100], %f48;
	ld.global.f32 	%f49, [%rd14+-4104];
	mul.f32 	%f50, %f49, 0f3A800000;
	st.global.f32 	[%rd14+-4104], %f50;
	ld.global.f32 	%f51, [%rd14+-4100];
	mul.f32 	%f52, %f51, 0f3A800000;
	st.global.f32 	[%rd14+-4100], %f52;
	ld.global.v2.f32 	{%f53, %f54}, [%rd13+-4104];
	mul.f32 	%f55, %f54, %f52;
	fma.rn.f32 	%f56, %f53, %f50, %f55;
	mul.f32 	%f57, %f54, %f50;
	mul.f32 	%f58, %f53, %f52;
	sub.f32 	%f59, %f57, %f58;
	add.f32 	%f60, %f43, %f56;
	add.f32 	%f61, %f44, %f59;
	ld.global.f32 	%f62, [%rd13];
	mul.f32 	%f63, %f62, 0f3A800000;
	st.global.f32 	[%rd13], %f63;
	ld.global.f32 	%f64, [%rd13+4];
	mul.f32 	%f65, %f64, 0f3A800000;
	st.global.f32 	[%rd13+4], %f65;
	ld.global.f32 	%f66, [%rd14];
	mul.f32 	%f67, %f66, 0f3A800000;
	st.global.f32 	[%rd14], %f67;
	ld.global.f32 	%f68, [%rd14+4];
	mul.f32 	%f69, %f68, 0f3A800000;
	st.global.f32 	[%rd14+4], %f69;
	ld.global.v2.f32 	{%f70, %f71}, [%rd13];
	mul.f32 	%f72, %f71, %f69;
	fma.rn.f32 	%f73, %f70, %f67, %f72;
	mul.f32 	%f74, %f71, %f67;
	mul.f32 	%f75, %f70, %f69;
	sub.f32 	%f76, %f74, %f75;
	add.f32 	%f77, %f60, %f73;
	add.f32 	%f78, %f61, %f76;
	ld.global.f32 	%f79, [%rd13+4104];
	mul.f32 	%f80, %f79, 0f3A800000;
	st.global.f32 	[%rd13+4104], %f80;
	ld.global.f32 	%f81, [%rd13+4108];
	mul.f32 	%f82, %f81, 0f3A800000;
	st.global.f32 	[%rd13+4108], %f82;
	ld.global.f32 	%f83, [%rd14+4104];
	mul.f32 	%f84, %f83, 0f3A800000;
	st.global.f32 	[%rd14+4104], %f84;
	ld.global.f32 	%f85, [%rd14+4108];
	mul.f32 	%f86, %f85, 0f3A800000;
	st.global.f32 	[%rd14+4108], %f86;
	ld.global.v2.f32 	{%f87, %f88}, [%rd13+4104];
	mul.f32 	%f89, %f88, %f86;
	fma.rn.f32 	%f90, %f87, %f84, %f89;
	mul.f32 	%f91, %f88, %f84;
	mul.f32 	%f92, %f87, %f86;
	sub.f32 	%f93, %f91, %f92;
	add.f32 	%f97, %f77, %f90;
	add.f32 	%f96, %f78, %f93;
	add.s32 	%r9, %r20, 2052;
	setp.lt.s32 	%p4, %r20, 10017351;
	mov.u32 	%r20, %r9;
	@%p4 bra 	$L__BB0_5;
	cvta.to.global.u64 	%rd15, %rd5;
	mul.wide.u32 	%rd16, %r1, 4;
	add.s64 	%rd17, %rd15, %rd16;
	st.global.f32 	[%rd17], %f97;
	cvta.to.global.u64 	%rd18, %rd6;
	add.s64 	%rd19, %rd18, %rd16;
	st.global.f32 	[%rd19], %f96;
$L__BB0_7:
	ret;

}


// ===== COMPILED SASS (sm_100) =====

	.target	sm_100

	.elftype	@"ET_EXEC"


//--------------------- .note.nv.tkinfo           --------------------------
	.section	.note.nv.tkinfo,"",@"SHT_NOTE"
	.sectionflags	@"SHF_NOTE_NV_TKINFO"
	.tkinfo
        /*0018*/ 	.word	0x00000002
        /*0030*/ 	.string	""
        /*0030*/ 	.string	"ptxas"
        /*0030*/ 	.string	"Cuda compilation tools, release 13.0, V13.0.88"
        /*0030*/ 	.string	"Build cuda_13.0.r13.0/compiler.36424714_0"
        /*0030*/ 	.string	"-arch sm_100 -m 64 "



//--------------------- .note.nv.cuinfo           --------------------------
	.section	.note.nv.cuinfo,"",@"SHT_NOTE"
	.sectionflags	@"SHF_NOTE_NV_CUINFO"
        /*0018*/ 	.short	0x0002
        /*001a*/ 	.short	0x0064
        /*001c*/ 	.short	0x0082
	.zero		2


//--------------------- .nv.info                  --------------------------
	.section	.nv.info,"",@"SHT_CUDA_INFO"
	.align	4


	//----- nvinfo : EIATTR_REGCOUNT
	.align		4
        /*0000*/ 	.byte	0x04, 0x2f
        /*0002*/ 	.short	(.L_1 - .L_0)
	.align		4
.L_0:
        /*0004*/ 	.word	index@(_Z9correlatePfS_P6float2S1_)
        /*0008*/ 	.word	0x00000020


	//----- nvinfo : EIATTR_FRAME_SIZE
	.align		4
.L_1:
        /*000c*/ 	.byte	0x04, 0x11
        /*000e*/ 	.short	(.L_3 - .L_2)
	.align		4
.L_2:
        /*0010*/ 	.word	index@(_Z9correlatePfS_P6float2S1_)
        /*0014*/ 	.word	0x00000000


	//----- nvinfo : EIATTR_MIN_STACK_SIZE
	.align		4
.L_3:
        /*0018*/ 	.byte	0x04, 0x12
        /*001a*/ 	.short	(.L_5 - .L_4)
	.align		4
.L_4:
        /*001c*/ 	.word	index@(_Z9correlatePfS_P6float2S1_)
        /*0020*/ 	.word	0x00000000
.L_5:


//--------------------- .nv.compat                --------------------------
	.section	.nv.compat,"",@"SHT_CUDA_COMPAT_INFO"
	.align	4
        /*0000*/ 	.byte	0x02, 0x09, 0x00, 0x00, 0x02, 0x02, 0x01, 0x00, 0x02, 0x05, 0x05, 0x00, 0x03, 0x07, 0x01, 0x01
        /*0010*/ 	.byte	0x02, 0x03, 0x00, 0x00, 0x02, 0x06, 0x01, 0x00, 0x04, 0x0b, 0x08, 0x00, 0x09, 0x00, 0x00, 0x00
        /*0020*/ 	.byte	0x00, 0x00, 0x00, 0x00


//--------------------- .nv.info._Z9correlatePfS_P6float2S1_ --------------------------
	.section	.nv.info._Z9correlatePfS_P6float2S1_,"",@"SHT_CUDA_INFO"
	.sectionflags	@""
	.align	4


	//----- nvinfo : EIATTR_CUDA_API_VERSION
	.align		4
        /*0000*/ 	.byte	0x04, 0x37
        /*0002*/ 	.short	(.L_7 - .L_6)
.L_6:
        /*0004*/ 	.word	0x00000082


	//----- nvinfo : EIATTR_KPARAM_INFO
	.align		4
.L_7:
        /*0008*/ 	.byte	0x04, 0x17
        /*000a*/ 	.short	(.L_9 - .L_8)
.L_8:
        /*000c*/ 	.word	0x00000000
        /*0010*/ 	.short	0x0003
        /*0012*/ 	.short	0x0018
        /*0014*/ 	.byte	0x00, 0xf5, 0x21, 0x00


	//----- nvinfo : EIATTR_KPARAM_INFO
	.align		4
.L_9:
        /*0018*/ 	.byte	0x04, 0x17
        /*001a*/ 	.short	(.L_11 - .L_10)
.L_10:
        /*001c*/ 	.word	0x00000000
        /*0020*/ 	.short	0x0002
        /*0022*/ 	.short	0x0010
        /*0024*/ 	.byte	0x00, 0xf5, 0x21, 0x00


	//----- nvinfo : EIATTR_KPARAM_INFO
	.align		4
.L_11:
        /*0028*/ 	.byte	0x04, 0x17
        /*002a*/ 	.short	(.L_13 - .L_12)
.L_12:
        /*002c*/ 	.word	0x00000000
        /*0030*/ 	.short	0x0001
        /*0032*/ 	.short	0x0008
        /*0034*/ 	.byte	0x00, 0xf5, 0x21, 0x00


	//----- nvinfo : EIATTR_KPARAM_INFO
	.align		4
.L_13:
        /*0038*/ 	.byte	0x04, 0x17
        /*003a*/ 	.short	(.L_15 - .L_14)
.L_14:
        /*003c*/ 	.word	0x00000000
        /*0040*/ 	.short	0x0000
        /*0042*/ 	.short	0x0000
        /*0044*/ 	.byte	0x00, 0xf5, 0x21, 0x00


	//----- nvinfo : EIATTR_SPARSE_MMA_MASK
	.align		4
.L_15:
        /*0048*/ 	.byte	0x03, 0x50
        /*004a*/ 	.short	0x0000


	//----- nvinfo : EIATTR_MAXREG_COUNT
	.align		4
        /*004c*/ 	.byte	0x03, 0x1b
        /*004e*/ 	.short	0x00ff


	//----- nvinfo : EIATTR_MERCURY_ISA_VERSION
	.align		4
        /*0050*/ 	.byte	0x03, 0x5f
        /*0052*/ 	.short	0x0101


	//----- nvinfo : EIATTR_VRC_CTA_INIT_COUNT
	.align		4
        /*0054*/ 	.byte	0x02, 0x4a
	.zero		1
	.zero		1


	//----- nvinfo : EIATTR_EXIT_INSTR_OFFSETS
	.align		4
        /*0058*/ 	.byte	0x04, 0x1c
        /*005a*/ 	.short	(.L_17 - .L_16)


	//   ....[0]....
.L_16:
        /*005c*/ 	.word	0x00000060


	//   ....[1]....
        /*0060*/ 	.word	0x000008c0


	//----- nvinfo : EIATTR_CRS_STACK_SIZE
	.align		4
.L_17:
        /*0064*/ 	.byte	0x04, 0x1e
        /*0066*/ 	.short	(.L_19 - .L_18)
.L_18:
        /*0068*/ 	.word	0x00000000


	//----- nvinfo : EIATTR_CBANK_PARAM_SIZE
	.align		4
.L_19:
        /*006c*/ 	.byte	0x03, 0x19
        /*006e*/ 	.short	0x0020


	//----- nvinfo : EIATTR_PARAM_CBANK
	.align		4
        /*0070*/ 	.byte	0x04, 0x0a
        /*0072*/ 	.short	(.L_21 - .L_20)
	.align		4
.L_20:
        /*0074*/ 	.word	index@(.nv.constant0._Z9correlatePfS_P6float2S1_)
        /*0078*/ 	.short	0x0380
        /*007a*/ 	.short	0x0020


	//----- nvinfo : EIATTR_SW_WAR
	.align		4
.L_21:
        /*007c*/ 	.byte	0x04, 0x36
        /*007e*/ 	.short	(.L_23 - .L_22)
.L_22:
        /*0080*/ 	.word	0x00000008
.L_23:


//--------------------- .nv.callgraph             --------------------------
	.section	.nv.callgraph,"",@"SHT_CUDA_CALLGRAPH"
	.align	4
	.sectionentsize	8
	.align		4
        /*0000*/ 	.word	0x00000000
	.align		4
        /*0004*/ 	.word	0xffffffff
	.align		4
        /*0008*/ 	.word	0x00000000
	.align		4
        /*000c*/ 	.word	0xfffffffe
	.align		4
        /*0010*/ 	.word	0x00000000
	.align		4
        /*0014*/ 	.word	0xfffffffd
	.align		4
        /*0018*/ 	.word	0x00000000
	.align		4
        /*001c*/ 	.word	0xfffffffc


//--------------------- .text._Z9correlatePfS_P6float2S1_ --------------------------
	.section	.text._Z9correlatePfS_P6float2S1_,"ax",@progbits
	.align	128
        .global         _Z9correlatePfS_P6float2S1_
        .type           _Z9correlatePfS_P6float2S1_,@function
        .size           _Z9correlatePfS_P6float2S1_,(.L_x_6 - _Z9correlatePfS_P6float2S1_)
        .other          _Z9correlatePfS_P6float2S1_,@"STO_CUDA_ENTRY STV_DEFAULT"
_Z9correlatePfS_P6float2S1_:
.text._Z9correlatePfS_P6float2S1_:
[----:B------:R-:W-:Y:S01]  /*0000*/  LDC R1, c[0x0][0x37c] ;  /* 0x0000df00ff017b82 */ /* 0x000fe20000000800 */
[----:B------:R-:W0:Y:S07]  /*0010*/  S2R R0, SR_TID.X ;  /* 0x0000000000007919 */ /* 0x000e2e0000002100 */
[----:B------:R-:W0:Y:S08]  /*0020*/  S2UR UR4, SR_CTAID.X ;  /* 0x00000000000479c3 */ /* 0x000e300000002500 */
[----:B------:R-:W0:Y:S02]  /*0030*/  LDC R3, c[0x0][0x360] ;  /* 0x0000d800ff037b82 */ /* 0x000e240000000800 */
[----:B0-----:R-:W-:-:S05]  /*0040*/  IMAD R0, R3, UR4, R0 ;  /* 0x0000000403007c24 */ /* 0x001fca000f8e0200 */
[----:B------:R-:W-:-:S13]  /*0050*/  ISETP.GT.AND P0, PT, R0, 0x200, PT ;  /* 0x000002000000780c */ /* 0x000fda0003f04270 */
[----:B------:R-:W-:Y:S05]  /*0060*/  @P0 EXIT ;  /* 0x000000000000094d */ /* 0x000fea0003800000 */
[----:B------:R-:W-:Y:S01]  /*0070*/  IADD3 R2, PT, PT, -R0, 0x98e049, RZ ;  /* 0x0098e04900027810 */ /* 0x000fe20007ffe1ff */
[----:B------:R-:W0:Y:S01]  /*0080*/  LDCU.64 UR12, c[0x0][0x358] ;  /* 0x00006b00ff0c77ac */ /* 0x000e220008000a00 */
[----:B------:R-:W-:Y:S01]  /*0090*/  BSSY.RECONVERGENT B0, `(.L_x_0) ;  /* 0x0000024000007945 */ /* 0x000fe20003800200 */
[----:B------:R-:W-:Y:S01]  /*00a0*/  HFMA2 R16, -RZ, RZ, 0, 0 ;  /* 0x00000000ff107431 */ /* 0x000fe200000001ff */
[----:B------:R-:W-:Y:S01]  /*00b0*/  MOV R15, R0 ;  /* 0x00000000000f7202 */ /* 0x000fe20000000f00 */
[----:B------:R-:W-:-:S04]  /*00c0*/  IMAD.HI.U32 R2, R2, -0x7fc01f, RZ ;  /* 0xff803fe102027827 */ /* 0x000fc800078e00ff */
[----:B------:R-:W-:Y:S01]  /*00d0*/  HFMA2 R14, -RZ, RZ, 0, 0 ;  /* 0x00000000ff0e7431 */ /* 0x000fe200000001ff */
[----:B------:R-:W-:-:S04]  /*00e0*/  SHF.R.U32.HI R2, RZ, 0x9, R2 ;  /* 0x00000009ff027819 */ /* 0x000fc80000011602 */
[----:B------:R-:W-:-:S04]  /*00f0*/  LOP3.LUT R12, R2, 0x3, RZ, 0xc0, !PT ;  /* 0x00000003020c7812 */ /* 0x000fc800078ec0ff */
[----:B------:R-:W-:-:S13]  /*0100*/  ISETP.NE.AND P0, PT, R12, 0x2, PT ;  /* 0x000000020c00780c */ /* 0x000fda0003f05270 */
[----:B0-----:R-:W-:Y:S05]  /*0110*/  @!P0 BRA `(.L_x_1) ;  /* 0x00000000006c8947 */ /* 0x001fea0003800000 */
[----:B------:R-:W0:Y:S01]  /*0120*/  LDC.64 R2, c[0x0][0x390] ;  /* 0x0000e400ff027b82 */ /* 0x000e220000000a00 */
[----:B------:R-:W-:Y:S02]  /*0130*/  MOV R13, RZ ;  /* 0x000000ff000d7202 */ /* 0x000fe40000000f00 */
[----:B------:R-:W-:Y:S02]  /*0140*/  MOV R16, RZ ;  /* 0x000000ff00107202 */ /* 0x000fe40000000f00 */
[----:B------:R-:W-:-:S03]  /*0150*/  MOV R15, R0 ;  /* 0x00000000000f7202 */ /* 0x000fc60000000f00 */
[----:B------:R-:W1:Y:S04]  /*0160*/  LDC.64 R4, c[0x0][0x398] ;  /* 0x0000e600ff047b82 */ /* 0x000e680000000a00 */
.L_x_2:
[----:B0-----:R-:W-:-:S05]  /*0170*/  IMAD.WIDE R8, R15, 0x8, R2 ;  /* 0x000000080f087825 */ /* 0x001fca00078e0202 */
[----:B------:R-:W2:Y:S01]  /*0180*/  LDG.E.64 R6, desc[UR12][R8.64] ;  /* 0x0000000c08067981 */ /* 0x000ea2000c1e1b00 */
[----:B-1----:R-:W-:-:S04]  /*0190*/  IMAD.WIDE R10, R15, 0x8, R4 ;  /* 0x000000080f0a7825 */ /* 0x002fc800078e0204 */
[----:B--2---:R-:W-:Y:S01]  /*01a0*/  FMUL R18, R6, 0.0009765625 ;  /* 0x3a80000006127820 */ /* 0x004fe20000400000 */
[----:B------:R-:W-:-:S05]  /*01b0*/  FMUL R19, R7, 0.0009765625 ;  /* 0x3a80000007137820 */ /* 0x000fca0000400000 */
[----:B------:R2:W-:Y:S04]  /*01c0*/  STG.E.64 desc[UR12][R8.64], R18 ;  /* 0x0000001208007986 */ /* 0x0005e8000c101b0c */
[----:B------:R-:W3:Y:S01]  /*01d0*/  LDG.E.64 R6, desc[UR12][R10.64] ;  /* 0x0000000c0a067981 */ /* 0x000ee2000c1e1b00 */
[----:B------:R-:W-:-:S04]  /*01e0*/  IADD3 R13, PT, PT, R13, 0x1, RZ ;  /* 0x000000010d0d7810 */ /* 0x000fc80007ffe0ff */
[----:B------:R-:W-:Y:S01]  /*01f0*/  LOP3.LUT R23, R12, R13, RZ, 0x3c, !PT ;  /* 0x0000000d0c177212 */ /* 0x000fe200078e3cff */
[----:B---3--:R-:W-:Y:S01]  /*0200*/  FMUL R6, R6, 0.0009765625 ;  /* 0x3a80000006067820 */ /* 0x008fe20000400000 */
[----:B------:R-:W-:-:S05]  /*0210*/  FMUL R7, R7, 0.0009765625 ;  /* 0x3a80000007077820 */ /* 0x000fca0000400000 */
[----:B------:R2:W-:Y:S04]  /*0220*/  STG.E.64 desc[UR12][R10.64], R6 ;  /* 0x000000060a007986 */ /* 0x0005e8000c101b0c */
[----:B------:R-:W3:Y:S01]  /*0230*/  LDG.E.64 R20, desc[UR12][R8.64] ;  /* 0x0000000c08147981 */ /* 0x000ee2000c1e1b00 */
[----:B------:R-:W-:Y:S02]  /*0240*/  ISETP.NE.AND P0, PT, R23, 0x2, PT ;  /* 0x000000021700780c */ /* 0x000fe40003f05270 */
[----:B------:R-:W-:Y:S01]  /*0250*/  IADD3 R15, PT, PT, R15, 0x201, RZ ;  /* 0x000002010f0f7810 */ /* 0x000fe20007ffe0ff */
[C---:B---3--:R-:W-:Y:S01]  /*0260*/  FMUL R17, R7.reuse, R21 ;  /* 0x0000001507117220 */ /* 0x048fe20000400000 */
[----:B------:R-:W-:-:S03]  /*0270*/  FMUL R22, R7, R20 ;  /* 0x0000001407167220 */ /* 0x000fc60000400000 */
[C---:B------:R-:W-:Y:S01]  /*0280*/  FFMA R17, R6.reuse, R20, R17 ;  /* 0x0000001406117223 */ /* 0x040fe20000000011 */
[----:B------:R-:W-:-:S03]  /*0290*/  FFMA R21, R6, R21, -R22 ;  /* 0x0000001506157223 */ /* 0x000fc60000000816 */
[----:B------:R-:W-:Y:S01]  /*02a0*/  FADD R14, R17, R14 ;  /* 0x0000000e110e7221 */ /* 0x000fe20000000000 */
[----:B------:R-:W-:Y:S01]  /*02b0*/  FADD R16, R21, R16 ;  /* 0x0000001015107221 */ /* 0x000fe20000000000 */
[----:B--2---:R-:W-:Y:S06]  /*02c0*/  @P0 BRA `(.L_x_2) ;  /* 0xfffffffc00a80947 */ /* 0x004fec000383ffff */
.L_x_1:
[----:B------:R-:W-:Y:S05]  /*02d0*/  BSYNC.RECONVERGENT B0 ;  /* 0x0000000000007941 */ /* 0x000fea0003800200 */
.L_x_0:
[----:B------:R-:W0:Y:S01]  /*02e0*/  LDCU.128 UR8, c[0x0][0x390] ;  /* 0x00007200ff0877ac */ /* 0x000e220008000c00 */
[----:B------:R-:W-:Y:S01]  /*02f0*/  BSSY.RECONVERGENT B0, `(.L_x_3) ;  /* 0x0000056000007945 */ /* 0x000fe20003800200 */
[----:B0-----:R-:W-:Y:S02]  /*0300*/  UIADD3 UR6, UP0, UPT, UR8, 0x2010, URZ ;  /* 0x0000201008067890 */ /* 0x001fe4000ff1e0ff */
[----:B------:R-:W-:Y:S02]  /*0310*/  UIADD3 UR4, UP1, UPT, UR10, 0x2010, URZ ;  /* 0x000020100a047890 */ /* 0x000fe4000ff3e0ff */
[----:B------:R-:W-:Y:S02]  /*0320*/  UIADD3.X UR7, UPT, UPT, URZ, UR9, URZ, UP0, !UPT ;  /* 0x00000009ff077290 */ /* 0x000fe400087fe4ff */
[----:B------:R-:W-:-:S12]  /*0330*/  UIADD3.X UR5, UPT, UPT, URZ, UR11, URZ, UP1, !UPT ;  /* 0x0000000bff057290 */ /* 0x000fd80008ffe4ff */
.L_x_4:
[----:B------:R-:W-:Y:S02]  /*0340*/  MOV R12, UR6 ;  /* 0x00000006000c7c02 */ /* 0x000fe40008000f00 */
[----:B------:R-:W-:-:S03]  /*0350*/  MOV R13, UR7 ;  /* 0x00000007000d7c02 */ /* 0x000fc60008000f00 */
[----:B------:R-:W-:-:S05]  /*0360*/  IMAD.WIDE R12, R15, 0x8, R12 ;  /* 0x000000080f0c7825 */ /* 0x000fca00078e020c */
[----:B------:R-:W2:Y:S01]  /*0370*/  LDG.E.64 R2, desc[UR12][R12.64+-0x2010] ;  /* 0xffdff00c0c027981 */ /* 0x000ea2000c1e1b00 */
[----:B------:R-:W-:Y:S02]  /*0380*/  MOV R10, UR4 ;  /* 0x00000004000a7c02 */ /* 0x000fe40008000f00 */
[----:B------:R-:W-:-:S03]  /*0390*/  MOV R11, UR5 ;  /* 0x00000005000b7c02 */ /* 0x000fc60008000f00 */
[----:B------:R-:W-:-:S04]  /*03a0*/  IMAD.WIDE R10, R15, 0x8, R10 ;  /* 0x000000080f0a7825 */ /* 0x000fc800078e020a */
[----:B--2---:R-:W-:Y:S01]  /*03b0*/  FMUL R2, R2, 0.0009765625 ;  /* 0x3a80000002027820 */ /* 0x004fe20000400000 */
[----:B------:R-:W-:-:S05]  /*03c0*/  FMUL R3, R3, 0.0009765625 ;  /* 0x3a80000003037820 */ /* 0x000fca0000400000 */
[----:B------:R0:W-:Y:S04]  /*03d0*/  STG.E.64 desc[UR12][R12.64+-0x2010], R2 ;  /* 0xffdff0020c007986 */ /* 0x0001e8000c101b0c */
[----:B------:R-:W2:Y:S02]  /*03e0*/  LDG.E.64 R4, desc[UR12][R10.64+-0x2010] ;  /* 0xffdff00c0a047981 */ /* 0x000ea4000c1e1b00 */
[----:B--2---:R-:W-:Y:S01]  /*03f0*/  FMUL R4, R4, 0.0009765625 ;  /* 0x3a80000004047820 */ /* 0x004fe20000400000 */
[----:B------:R-:W-:-:S05]  /*0400*/  FMUL R5, R5, 0.0009765625 ;  /* 0x3a80000005057820 */ /* 0x000fca0000400000 */
[----:B------:R-:W-:Y:S04]  /*0410*/  STG.E.64 desc[UR12][R10.64+-0x2010], R4 ;  /* 0xffdff0040a007986 */ /* 0x000fe8000c101b0c */
[----:B------:R-:W2:Y:S04]  /*0420*/  LDG.E R6, desc[UR12][R12.64+-0x1008] ;  /* 0xffeff80c0c067981 */ /* 0x000ea8000c1e1900 */
[----:B------:R-:W3:Y:S04]  /*0430*/  LDG.E R9, desc[UR12][R12.64+-0x1004] ;  /* 0xffeffc0c0c097981 */ /* 0x000ee8000c1e1900 */
[----:B0-----:R-:W4:Y:S01]  /*0440*/  LDG.E.64 R2, desc[UR12][R12.64+-0x2010] ;  /* 0xffdff00c0c027981 */ /* 0x001f22000c1e1b00 */
[----:B--2---:R-:W-:Y:S01]  /*0450*/  FMUL R7, R6, 0.0009765625 ;  /* 0x3a80000006077820 */ /* 0x004fe20000400000 */
[----:B---3--:R-:W-:-:S04]  /*0460*/  FMUL R9, R9, 0.0009765625 ;  /* 0x3a80000009097820 */ /* 0x008fc80000400000 */
[----:B------:R0:W-:Y:S04]  /*0470*/  STG.E desc[UR12][R12.64+-0x1008], R7 ;  /* 0xffeff8070c007986 */ /* 0x0001e8000c10190c */
[----:B------:R1:W-:Y:S04]  /*0480*/  STG.E desc[UR12][R12.64+-0x1004], R9 ;  /* 0xffeffc090c007986 */ /* 0x0003e8000c10190c */
[----:B------:R-:W2:Y:S04]  /*0490*/  LDG.E R27, desc[UR12][R10.64+-0x1008] ;  /* 0xffeff80c0a1b7981 */ /* 0x000ea8000c1e1900 */
[----:B------:R-:W3:Y:S01]  /*04a0*/  LDG.E R29, desc[UR12][R10.64+-0x1004] ;  /* 0xffeffc0c0a1d7981 */ /* 0x000ee2000c1e1900 */
[----:B--2---:R-:W-:Y:S01]  /*04b0*/  FMUL R27, R27, 0.0009765625 ;  /* 0x3a8000001b1b7820 */ /* 0x004fe20000400000 */
[----:B---3--:R-:W-:-:S04]  /*04c0*/  FMUL R29, R29, 0.0009765625 ;  /* 0x3a8000001d1d7820 */ /* 0x008fc80000400000 */
[----:B------:R-:W-:Y:S04]  /*04d0*/  STG.E desc[UR12][R10.64+-0x1008], R27 ;  /* 0xffeff81b0a007986 */ /* 0x000fe8000c10190c */
[----:B------:R-:W-:Y:S04]  /*04e0*/  STG.E desc[UR12][R10.64+-0x1004], R29 ;  /* 0xffeffc1d0a007986 */ /* 0x000fe8000c10190c */
[----:B------:R-:W2:Y:S04]  /*04f0*/  LDG.E R6, desc[UR12][R12.64] ;  /* 0x0000000c0c067981 */ /* 0x000ea8000c1e1900 */
[----:B------:R-:W1:Y:S01]  /*0500*/  LDG.E R8, desc[UR12][R12.64+0x4] ;  /* 0x0000040c0c087981 */ /* 0x000e62000c1e1900 */
[----:B--2---:R-:W-:-:S03]  /*0510*/  FMUL R17, R6, 0.0009765625 ;  /* 0x3a80000006117820 */ /* 0x004fc60000400000 */
[----:B0-----:R-:W2:Y:S01]  /*0520*/  LDG.E.64 R6, desc[UR12][R12.64+-0x1008] ;  /* 0xffeff80c0c067981 */ /* 0x001ea2000c1e1b00 */
[----:B-1----:R-:W-:-:S03]  /*0530*/  FMUL R9, R8, 0.0009765625 ;  /* 0x3a80000008097820 */ /* 0x002fc60000400000 */
[----:B------:R-:W-:Y:S04]  /*0540*/  STG.E desc[UR12][R12.64], R17 ;  /* 0x000000110c007986 */ /* 0x000fe8000c10190c */
[----:B------:R0:W-:Y:S04]  /*0550*/  STG.E desc[UR12][R12.64+0x4], R9 ;  /* 0x000004090c007986 */ /* 0x0001e8000c10190c */
[----:B------:R-:W3:Y:S04]  /*0560*/  LDG.E R25, desc[UR12][R10.64] ;  /* 0x0000000c0a197981 */ /* 0x000ee8000c1e1900 */
[----:B------:R-:W5:Y:S01]  /*0570*/  LDG.E R23, desc[UR12][R10.64+0x4] ;  /* 0x0000040c0a177981 */ /* 0x000f62000c1e1900 */
[----:B---3--:R-:W-:Y:S01]  /*0580*/  FMUL R25, R25, 0.0009765625 ;  /* 0x3a80000019197820 */ /* 0x008fe20000400000 */
[----:B-----5:R-:W-:-:S04]  /*0590*/  FMUL R23, R23, 0.0009765625 ;  /* 0x3a80000017177820 */ /* 0x020fc80000400000 */
[----:B------:R-:W-:Y:S04]  /*05a0*/  STG.E desc[UR12][R10.64], R25 ;  /* 0x000000190a007986 */ /* 0x000fe8000c10190c */
[----:B------:R-:W-:Y:S04]  /*05b0*/  STG.E desc[UR12][R10.64+0x4], R23 ;  /* 0x000004170a007986 */ /* 0x000fe8000c10190c */
[----:B------:R-:W3:Y:S04]  /*05c0*/  LDG.E R8, desc[UR12][R12.64+0x1008] ;  /* 0x0010080c0c087981 */ /* 0x000ee8000c1e1900 */
[----:B------:R-:W5:Y:S01]  /*05d0*/  LDG.E R24, desc[UR12][R12.64+0x100c] ;  /* 0x00100c0c0c187981 */ /* 0x000f62000c1e1900 */
[----:B---3--:R-:W-:-:S03]  /*05e0*/  FMUL R22, R8, 0.0009765625 ;  /* 0x3a80000008167820 */ /* 0x008fc60000400000 */
[----:B0-----:R-:W3:Y:S01]  /*05f0*/  LDG.E.64 R8, desc[UR12][R12.64] ;  /* 0x0000000c0c087981 */ /* 0x001ee2000c1e1b00 */
[----:B-----5:R-:W-:-:S03]  /*0600*/  FMUL R24, R24, 0.0009765625 ;  /* 0x3a80000018187820 */ /* 0x020fc60000400000 */
[----:B------:R0:W-:Y:S04]  /*0610*/  STG.E desc[UR12][R12.64+0x1008], R22 ;  /* 0x001008160c007986 */ /* 0x0001e8000c10190c */
[----:B------:R-:W-:Y:S04]  /*0620*/  STG.E desc[UR12][R12.64+0x100c], R24 ;  /* 0x00100c180c007986 */ /* 0x000fe8000c10190c */
[----:B------:R-:W5:Y:S04]  /*0630*/  LDG.E R21, desc[UR12][R10.64+0x1008] ;  /* 0x0010080c0a157981 */ /* 0x000f68000c1e1900 */
[----:B------:R-:W2:Y:S01]  /*0640*/  LDG.E R17, desc[UR12][R10.64+0x100c] ;  /* 0x00100c0c0a117981 */ /* 0x000ea2000c1e1900 */
[C---:B----4-:R-:W-:Y:S01]  /*0650*/  FMUL R20, R5.reuse, R3 ;  /* 0x0000000305147220 */ /* 0x050fe20000400000 */
[----:B0-----:R-:W-:Y:S01]  /*0660*/  FMUL R22, R5, R2 ;  /* 0x0000000205167220 */ /* 0x001fe20000400000 */
[----:B-----5:R-:W-:Y:S01]  /*0670*/  FMUL R21, R21, 0.0009765625 ;  /* 0x3a80000015157820 */ /* 0x020fe20000400000 */
[----:B--2---:R-:W-:-:S04]  /*0680*/  FMUL R17, R17, 0.0009765625 ;  /* 0x3a80000011117820 */ /* 0x004fc80000400000 */
[----:B------:R-:W-:Y:S04]  /*0690*/  STG.E desc[UR12][R10.64+0x1008], R21 ;  /* 0x001008150a007986 */ /* 0x000fe8000c10190c */
[----:B------:R0:W-:Y:S04]  /*06a0*/  STG.E desc[UR12][R10.64+0x100c], R17 ;  /* 0x00100c110a007986 */ /* 0x0001e8000c10190c */
[----:B------:R-:W2:Y:S01]  /*06b0*/  LDG.E.64 R18, desc[UR12][R12.64+0x1008] ;  /* 0x0010080c0c127981 */ /* 0x000ea2000c1e1b00 */
[C---:B------:R-:W-:Y:S01]  /*06c0*/  FFMA R5, R4.reuse, R2, R20 ;  /* 0x0000000204057223 */ /* 0x040fe20000000014 */
[----:B------:R-:W-:Y:S01]  /*06d0*/  FFMA R3, R4, R3, -R22 ;  /* 0x0000000304037223 */ /* 0x000fe20000000816 */
[CC--:B------:R-:W-:Y:S01]  /*06e0*/  FMUL R2, R29.reuse, R7.reuse ;  /* 0x000000071d027220 */ /* 0x0c0fe20000400000 */
[-C--:B------:R-:W-:Y:S01]  /*06f0*/  FMUL R4, R29, R6.reuse ;  /* 0x000000061d047220 */ /* 0x080fe20000400000 */
[----:B------:R-:W-:Y:S01]  /*0700*/  ISETP.GE.AND P0, PT, R15, 0x98da47, PT ;  /* 0x0098da470f00780c */ /* 0x000fe20003f06270 */
[----:B------:R-:W-:Y:S01]  /*0710*/  FADD R5, R5, R14 ;  /* 0x0000000e05057221 */ /* 0x000fe20000000000 */
[----:B------:R-:W-:Y:S01]  /*0720*/  FFMA R2, R27, R6, R2 ;  /* 0x000000061b027223 */ /* 0x000fe20000000002 */
[----:B------:R-:W-:Y:S01]  /*0730*/  FADD R3, R3, R16 ;  /* 0x0000001003037221 */ /* 0x000fe20000000000 */
[----:B------:R-:W-:Y:S01]  /*0740*/  FFMA R4, R27, R7, -R4 ;  /* 0x000000071b047223 */ /* 0x000fe20000000804 */
[CC--:B---3--:R-:W-:Y:S01]  /*0750*/  FMUL R6, R23.reuse, R9.reuse ;  /* 0x0000000917067220 */ /* 0x0c8fe20000400000 */
[-C--:B0-----:R-:W-:Y:S01]  /*0760*/  FMUL R10, R23, R8.reuse ;  /* 0x00000008170a7220 */ /* 0x081fe20000400000 */
[----:B------:R-:W-:Y:S01]  /*0770*/  FADD R2, R5, R2 ;  /* 0x0000000205027221 */ /* 0x000fe20000000000 */
[----:B------:R-:W-:Y:S01]  /*0780*/  FADD R3, R3, R4 ;  /* 0x0000000403037221 */ /* 0x000fe20000000000 */
[C---:B------:R-:W-:Y:S01]  /*0790*/  FFMA R5, R25.reuse, R8, R6 ;  /* 0x0000000819057223 */ /* 0x040fe20000000006 */
[----:B------:R-:W-:-:S03]  /*07a0*/  FFMA R10, R25, R9, -R10 ;  /* 0x00000009190a7223 */ /* 0x000fc6000000080a */
[----:B------:R-:W-:Y:S01]  /*07b0*/  FADD R2, R2, R5 ;  /* 0x0000000502027221 */ /* 0x000fe20000000000 */
[----:B------:R-:W-:Y:S01]  /*07c0*/  FADD R3, R3, R10 ;  /* 0x0000000a03037221 */ /* 0x000fe20000000000 */
[----:B------:R-:W-:Y:S01]  /*07d0*/  IADD3 R15, PT, PT, R15, 0x804, RZ ;  /* 0x000008040f0f7810 */ /* 0x000fe20007ffe0ff */
[C---:B--2---:R-:W-:Y:S01]  /*07e0*/  FMUL R4, R17.reuse, R19 ;  /* 0x0000001311047220 */ /* 0x044fe20000400000 */
[----:B------:R-:W-:-:S03]  /*07f0*/  FMUL R6, R17, R18 ;  /* 0x0000001211067220 */ /* 0x000fc60000400000 */
[C---:B------:R-:W-:Y:S01]  /*0800*/  FFMA R5, R21.reuse, R18, R4 ;  /* 0x0000001215057223 */ /* 0x040fe20000000004 */
[----:B------:R-:W-:-:S03]  /*0810*/  FFMA R6, R21, R19, -R6 ;  /* 0x0000001315067223 */ /* 0x000fc60000000806 */
[----:B------:R-:W-:Y:S01]  /*0820*/  FADD R14, R2, R5 ;  /* 0x00000005020e7221 */ /* 0x000fe20000000000 */
[----:B------:R-:W-:Y:S01]  /*0830*/  FADD R16, R3, R6 ;  /* 0x0000000603107221 */ /* 0x000fe20000000000 */
[----:B------:R-:W-:Y:S06]  /*0840*/  @!P0 BRA `(.L_x_4) ;  /* 0xfffffff800bc8947 */ /* 0x000fec000383ffff */
[----:B------:R-:W-:Y:S05]  /*0850*/  BSYNC.RECONVERGENT B0 ;  /* 0x0000000000007941 */ /* 0x000fea0003800200 */
.L_x_3:
[----:B------:R-:W0:Y:S08]  /*0860*/  LDC.64 R2, c[0x0][0x380] ;  /* 0x0000e000ff027b82 */ /* 0x000e300000000a00 */
[----:B------:R-:W1:Y:S01]  /*0870*/  LDC.64 R4, c[0x0][0x388] ;  /* 0x0000e200ff047b82 */ /* 0x000e620000000a00 */
[----:B0-----:R-:W-:-:S05]  /*0880*/  IMAD.WIDE.U32 R2, R0, 0x4, R2 ;  /* 0x0000000400027825 */ /* 0x001fca00078e0002 */
[----:B------:R-:W-:Y:S01]  /*0890*/  STG.E desc[UR12][R2.64], R14 ;  /* 0x0000000e02007986 */ /* 0x000fe2000c10190c */
[----:B-1----:R-:W-:-:S05]  /*08a0*/  IMAD.WIDE.U32 R4, R0, 0x4, R4 ;  /* 0x0000000400047825 */ /* 0x002fca00078e0004 */
[----:B------:R-:W-:Y:S01]  /*08b0*/  STG.E desc[UR12][R4.64], R16 ;  /* 0x0000001004007986 */ /* 0x000fe2000c10190c */
[----:B------:R-:W-:Y:S05]  /*08c0*/  EXIT ;  /* 0x000000000000794d */ /* 0x000fea0003800000 */
.L_x_5:
[----:B------:R-:W-:-:S00]  /*08d0*/  BRA `(.L_x_5) ;  /* 0xfffffffc00fc7947 */ /* 0x000fc0000383ffff */
[----:B------:R-:W-:-:S00]  /*08e0*/  NOP ;  /* 0x0000000000007918 */ /* 0x000fc00000000000 */
        /* <DEDUP_REMOVED lines=9> */
.L_x_6:


//--------------------- .nv.shared.reserved.0     --------------------------
	.section	.nv.shared.reserved.0,"aw",@nobits
	.weak		__nv_reservedSMEM_offset_0_alias
	.size		__nv_reservedSMEM_offset_0_alias, 0, 64
	.other		__nv_reservedSMEM_offset_0_alias,@"STO_CUDA_RESERVED_SHARED STV_DEFAULT"
__nv_reservedSMEM_offset_0_alias:
	.zero		0
	.zero		64


//--------------------- .nv.constant0._Z9correlatePfS_P6float2S1_ --------------------------
	.section	.nv.constant0._Z9correlatePfS_P6float2S1_,"a",@progbits
	.sectionflags	@""
	.align	4
.nv.constant0._Z9correlatePfS_P6float2S1_:
	.zero		928


//--------------------- SYMBOLS --------------------------

	.type		.nv.reservedSmem.offset0,@object
	.size		.nv.reservedSmem.offset0,0x4
